	.headerflags	@"EF_CUDA_TEXMODE_UNIFIED EF_CUDA_64BIT_ADDRESS EF_CUDA_ACCELERATORS EF_CUDA_SM90 EF_CUDA_VIRTUAL_SM(EF_CUDA_SM90)"
	.elftype	@"ET_EXEC"


//--------------------- .nv.info                  --------------------------
	.section	.nv.info,"",@"SHT_CUDA_INFO"
	.align	4


	//----- nvinfo : EIATTR_REGCOUNT
	.align		4
        /*0000*/ 	.byte	0x04, 0x2f
        /*0002*/ 	.short	(.L_3 - .L_2)
	.align		4
.L_2:
        /*0004*/ 	.word	index@(triton_poi_fused__native_batch_norm_legit_no_training_add_relu_24)
        /*0008*/ 	.word	0x00000020


	//----- nvinfo : EIATTR_MIN_STACK_SIZE
	.align		4
.L_3:
        /*000c*/ 	.byte	0x04, 0x12
        /*000e*/ 	.short	(.L_5 - .L_4)
	.align		4
.L_4:
        /*0010*/ 	.word	index@(triton_poi_fused__native_batch_norm_legit_no_training_add_relu_24)
        /*0014*/ 	.word	0x00000000


	//----- nvinfo : EIATTR_FRAME_SIZE
	.align		4
.L_5:
        /*0018*/ 	.byte	0x04, 0x11
        /*001a*/ 	.short	(.L_7 - .L_6)
	.align		4
.L_6:
        /*001c*/ 	.word	index@(triton_poi_fused__native_batch_norm_legit_no_training_add_relu_24)
        /*0020*/ 	.word	0x00000000


	//----- nvinfo : EIATTR_MIN_STACK_SIZE
	.align		4
.L_7:
        /*0024*/ 	.byte	0x04, 0x12
        /*0026*/ 	.short	(.L_9 - .L_8)
	.align		4
.L_8:
        /*0028*/ 	.word	index@(triton_poi_fused__native_batch_norm_legit_no_training_add_relu_24)
        /*002c*/ 	.word	0x00000000
.L_9:


//--------------------- .nv.info.triton_poi_fused__native_batch_norm_legit_no_training_add_relu_24 --------------------------
	.section	.nv.info.triton_poi_fused__native_batch_norm_legit_no_training_add_relu_24,"",@"SHT_CUDA_INFO"
	.sectionflags	@""
	.align	4


	//----- nvinfo : EIATTR_CUDA_API_VERSION
	.align		4
        /*0000*/ 	.byte	0x04, 0x37
        /*0002*/ 	.short	(.L_11 - .L_10)
.L_10:
        /*0004*/ 	.word	0x0000007c


	//----- nvinfo : EIATTR_KPARAM_INFO
	.align		4
.L_11:
        /*0008*/ 	.byte	0x04, 0x17
        /*000a*/ 	.short	(.L_13 - .L_12)
.L_12:
        /*000c*/ 	.word	0x00000000
        /*0010*/ 	.short	0x000b
        /*0012*/ 	.short	0x0058
        /*0014*/ 	.byte	0x00, 0xf0, 0x11, 0x00


	//----- nvinfo : EIATTR_KPARAM_INFO
	.align		4
.L_13:
        /*0018*/ 	.byte	0x04, 0x17
        /*001a*/ 	.short	(.L_15 - .L_14)
.L_14:
        /*001c*/ 	.word	0x00000000
        /*0020*/ 	.short	0x000a
        /*0022*/ 	.short	0x0050
        /*0024*/ 	.byte	0x00, 0xf4, 0x21, 0x00


	//----- nvinfo : EIATTR_KPARAM_INFO
	.align		4
.L_15:
        /*0028*/ 	.byte	0x04, 0x17
        /*002a*/ 	.short	(.L_17 - .L_16)
.L_16:
        /*002c*/ 	.word	0x00000000
        /*0030*/ 	.short	0x0009
        /*0032*/ 	.short	0x0048
        /*0034*/ 	.byte	0x00, 0xf4, 0x21, 0x00


	//----- nvinfo : EIATTR_KPARAM_INFO
	.align		4
.L_17:
        /*0038*/ 	.byte	0x04, 0x17
        /*003a*/ 	.short	(.L_19 - .L_18)
.L_18:
        /*003c*/ 	.word	0x00000000
        /*0040*/ 	.short	0x0008
        /*0042*/ 	.short	0x0040
        /*0044*/ 	.byte	0x00, 0xf4, 0x21, 0x00


	//----- nvinfo : EIATTR_KPARAM_INFO
	.align		4
.L_19:
        /*0048*/ 	.byte	0x04, 0x17
        /*004a*/ 	.short	(.L_21 - .L_20)
.L_20:
        /*004c*/ 	.word	0x00000000
        /*0050*/ 	.short	0x0007
        /*0052*/ 	.short	0x0038
        /*0054*/ 	.byte	0x00, 0xf4, 0x21, 0x00


	//----- nvinfo : EIATTR_KPARAM_INFO
	.align		4
.L_21:
        /*0058*/ 	.byte	0x04, 0x17
        /*005a*/ 	.short	(.L_23 - .L_22)
.L_22:
        /*005c*/ 	.word	0x00000000
        /*0060*/ 	.short	0x0006
        /*0062*/ 	.short	0x0030
        /*0064*/ 	.byte	0x00, 0xf4, 0x21, 0x00


	//----- nvinfo : EIATTR_KPARAM_INFO
	.align		4
.L_23:
        /*0068*/ 	.byte	0x04, 0x17
        /*006a*/ 	.short	(.L_25 - .L_24)
.L_24:
        /*006c*/ 	.word	0x00000000
        /*0070*/ 	.short	0x0005
        /*0072*/ 	.short	0x0028
        /*0074*/ 	.byte	0x00, 0xf4, 0x21, 0x00


	//----- nvinfo : EIATTR_KPARAM_INFO
	.align		4
.L_25:
        /*0078*/ 	.byte	0x04, 0x17
        /*007a*/ 	.short	(.L_27 - .L_26)
.L_26:
        /*007c*/ 	.word	0x00000000
        /*0080*/ 	.short	0x0004
        /*0082*/ 	.short	0x0020
        /*0084*/ 	.byte	0x00, 0xf4, 0x21, 0x00


	//----- nvinfo : EIATTR_KPARAM_INFO
	.align		4
.L_27:
        /*0088*/ 	.byte	0x04, 0x17
        /*008a*/ 	.short	(.L_29 - .L_28)
.L_28:
        /*008c*/ 	.word	0x00000000
        /*0090*/ 	.short	0x0003
        /*0092*/ 	.short	0x0018
        /*0094*/ 	.byte	0x00, 0xf4, 0x21, 0x00


	//----- nvinfo : EIATTR_KPARAM_INFO
	.align		4
.L_29:
        /*0098*/ 	.byte	0x04, 0x17
        /*009a*/ 	.short	(.L_31 - .L_30)
.L_30:
        /*009c*/ 	.word	0x00000000
        /*00a0*/ 	.short	0x0002
        /*00a2*/ 	.short	0x0010
        /*00a4*/ 	.byte	0x00, 0xf4, 0x21, 0x00


	//----- nvinfo : EIATTR_KPARAM_INFO
	.align		4
.L_31:
        /*00a8*/ 	.byte	0x04, 0x17
        /*00aa*/ 	.short	(.L_33 - .L_32)
.L_32:
        /*00ac*/ 	.word	0x00000000
        /*00b0*/ 	.short	0x0001
        /*00b2*/ 	.short	0x0008
        /*00b4*/ 	.byte	0x00, 0xf4, 0x21, 0x00


	//----- nvinfo : EIATTR_KPARAM_INFO
	.align		4
.L_33:
        /*00b8*/ 	.byte	0x04, 0x17
        /*00ba*/ 	.short	(.L_35 - .L_34)
.L_34:
        /*00bc*/ 	.word	0x00000000
        /*00c0*/ 	.short	0x0000
        /*00c2*/ 	.short	0x0000
        /*00c4*/ 	.byte	0x00, 0xf4, 0x21, 0x00


	//----- nvinfo : EIATTR_SPARSE_MMA_MASK
	.align		4
.L_35:
        /*00c8*/ 	.byte	0x03, 0x50
        /*00ca*/ 	.short	0x0000


	//----- nvinfo : EIATTR_MAXREG_COUNT
	.align		4
        /*00cc*/ 	.byte	0x03, 0x1b
        /*00ce*/ 	.short	0x00ff


	//----- nvinfo : EIATTR_EXIT_INSTR_OFFSETS
	.align		4
        /*00d0*/ 	.byte	0x04, 0x1c
        /*00d2*/ 	.short	(.L_37 - .L_36)


	//   ....[0]....
.L_36:
        /*00d4*/ 	.word	0x00000680


	//----- nvinfo : EIATTR_REQNTID
	.align		4
.L_37:
        /*00d8*/ 	.byte	0x04, 0x10
        /*00da*/ 	.short	(.L_39 - .L_38)
.L_38:
        /*00dc*/ 	.word	0x00000100
        /*00e0*/ 	.word	0x00000001
        /*00e4*/ 	.word	0x00000001


	//----- nvinfo : EIATTR_CBANK_PARAM_SIZE
	.align		4
.L_39:
        /*00e8*/ 	.byte	0x03, 0x19
        /*00ea*/ 	.short	0x005c


	//----- nvinfo : EIATTR_PARAM_CBANK
	.align		4
        /*00ec*/ 	.byte	0x04, 0x0a
        /*00ee*/ 	.short	(.L_41 - .L_40)
	.align		4
.L_40:
        /*00f0*/ 	.word	index@(.nv.constant0.triton_poi_fused__native_batch_norm_legit_no_training_add_relu_24)
        /*00f4*/ 	.short	0x0210
        /*00f6*/ 	.short	0x005c


	//----- nvinfo : EIATTR_SW_WAR
	.align		4
.L_41:
        /*00f8*/ 	.byte	0x04, 0x36
        /*00fa*/ 	.short	(.L_43 - .L_42)
.L_42:
        /*00fc*/ 	.word	0x00000008
.L_43:


//--------------------- .nv.callgraph             --------------------------
	.section	.nv.callgraph,"",@"SHT_CUDA_CALLGRAPH"
	.align	4
	.sectionentsize	8
	.align		4
        /*0000*/ 	.word	0x00000000
	.align		4
        /*0004*/ 	.word	0xffffffff
	.align		4
        /*0008*/ 	.word	0x00000000
	.align		4
        /*000c*/ 	.word	0xfffffffe
	.align		4
        /*0010*/ 	.word	0x00000000
	.align		4
        /*0014*/ 	.word	0xfffffffd
	.align		4
        /*0018*/ 	.word	0x00000000
	.align		4
        /*001c*/ 	.word	0xfffffffc


//--------------------- .nv.constant4             --------------------------
	.section	.nv.constant4,"a",@progbits
	.align	8
	.align		8
.nv.constant4:
        /*0000*/ 	.dword	_$_str
	.align		8
        /*0008*/ 	.dword	_$_str_$_2


//--------------------- .text.triton_poi_fused__native_batch_norm_legit_no_training_add_relu_24 --------------------------
	.section	.text.triton_poi_fused__native_batch_norm_legit_no_training_add_relu_24,"ax",@progbits
	.align	128
        .global         triton_poi_fused__native_batch_norm_legit_no_training_add_relu_24
        .type           triton_poi_fused__native_batch_norm_legit_no_training_add_relu_24,@function
        .size           triton_poi_fused__native_batch_norm_legit_no_training_add_relu_24,(.L_x_1 - triton_poi_fused__native_batch_norm_legit_no_training_add_relu_24)
        .other          triton_poi_fused__native_batch_norm_legit_no_training_add_relu_24,@"STO_CUDA_ENTRY STV_DEFAULT"
triton_poi_fused__native_batch_norm_legit_no_training_add_relu_24:
.text.triton_poi_fused__native_batch_norm_legit_no_training_add_relu_24:
[----:B------:R-:W-:Y:S01]  /*0000*/  LDC R1, c[0x0][0x28] ;  /* 0x00000a00ff017b82 */ /* 0x000fe20000000800 */
[----:B------:R-:W1:Y:S07]  /*0010*/  S2R R0, SR_TID.X ;  /* 0x0000000000007919 */ /* 0x000e6e0000002100 */
[----:B------:R-:W2:Y:S01]  /*0020*/  LDC.64 R6, c[0x0][0x228] ;  /* 0x00008a00ff067b82 */ /* 0x000ea20000000a00 */
[----:B------:R-:W-:Y:S01]  /*0030*/  ULDC.64 UR4, c[0x0][0x208] ;  /* 0x0000820000047ab9 */ /* 0x000fe20000000a00 */
[----:B------:R-:W3:Y:S06]  /*0040*/  S2R R5, SR_CTAID.X ;  /* 0x0000000000057919 */ /* 0x000eec0000002500 */
[----:B------:R-:W4:Y:S08]  /*0050*/  LDC.64 R12, c[0x0][0x218] ;  /* 0x00008600ff0c7b82 */ /* 0x000f300000000a00 */
[----:B------:R-:W5:Y:S08]  /*0060*/  LDC.64 R14, c[0x0][0x240] ;  /* 0x00009000ff0e7b82 */ /* 0x000f700000000a00 */
[----:B------:R-:W4:Y:S01]  /*0070*/  LDC.64 R16, c[0x0][0x220] ;  /* 0x00008800ff107b82 */ /* 0x000f220000000a00 */
[----:B-1----:R-:W-:-:S07]  /*0080*/  SHF.L.U32 R0, R0, 0x1, RZ ;  /* 0x0000000100007819 */ /* 0x002fce00000006ff */
[----:B------:R-:W1:Y:S01]  /*0090*/  LDC.64 R18, c[0x0][0x248] ;  /* 0x00009200ff127b82 */ /* 0x000e620000000a00 */
[----:B---3--:R-:W-:Y:S02]  /*00a0*/  SHF.R.S32.HI R3, RZ, 0x16, R5 ;  /* 0x00000016ff037819 */ /* 0x008fe40000011405 */
[----:B------:R-:W-:Y:S02]  /*00b0*/  LOP3.LUT R0, R0, 0x1fe, RZ, 0xc0, !PT ;  /* 0x000001fe00007812 */ /* 0x000fe400078ec0ff */
[----:B------:R-:W-:-:S03]  /*00c0*/  SGXT R3, R3, 0x1 ;  /* 0x000000010303781a */ /* 0x000fc60000000200 */
[----:B------:R-:W3:Y:S01]  /*00d0*/  LDC.64 R8, c[0x0][0x238] ;  /* 0x00008e00ff087b82 */ /* 0x000ee20000000a00 */
[----:B------:R-:W-:-:S04]  /*00e0*/  LEA R0, R5, R0, 0x9 ;  /* 0x0000000005007211 */ /* 0x000fc800078e48ff */
[----:B------:R-:W-:-:S03]  /*00f0*/  LEA.HI R4, R3, R0, RZ, 0xb ;  /* 0x0000000003047211 */ /* 0x000fc600078f58ff */
[----:B------:R-:W1:Y:S01]  /*0100*/  LDC.64 R2, c[0x0][0x250] ;  /* 0x00009400ff027b82 */ /* 0x000e620000000a00 */
[----:B------:R-:W-:-:S04]  /*0110*/  LOP3.LUT R21, R4, 0xfffff800, RZ, 0xc0, !PT ;  /* 0xfffff80004157812 */ /* 0x000fc800078ec0ff */
[----:B------:R-:W-:-:S03]  /*0120*/  IADD3 R21, R0, -R21, RZ ;  /* 0x8000001500157210 */ /* 0x000fc60007ffe0ff */
[----:B------:R-:W3:Y:S02]  /*0130*/  LDC.64 R22, c[0x0][0x230] ;  /* 0x00008c00ff167b82 */ /* 0x000ee40000000a00 */
[----:B--2---:R-:W-:-:S06]  /*0140*/  IMAD.WIDE R6, R21, 0x4, R6 ;  /* 0x0000000415067825 */ /* 0x004fcc00078e0206 */
[----:B------:R-:W2:Y:S01]  /*0150*/  LDG.E.EL.64 R6, desc[UR4][R6.64] ;  /* 0x0000000406067981 */ /* 0x000ea2000c2e1b00 */
[----:B------:R-:W3:Y:S01]  /*0160*/  LDC.64 R10, c[0x0][0x258] ;  /* 0x00009600ff0a7b82 */ /* 0x000ee20000000a00 */
[----:B01----:R-:W-:-:S07]  /*0170*/  IMAD.WIDE R2, R21, 0x4, R2 ;  /* 0x0000000415027825 */ /* 0x003fce00078e0202 */
[----:B------:R-:W0:Y:S01]  /*0180*/  LDC.64 R4, c[0x0][0x260] ;  /* 0x00009800ff047b82 */ /* 0x000e220000000a00 */
[----:B------:R-:W2:Y:S01]  /*0190*/  LDG.E.EL.64 R2, desc[UR4][R2.64] ;  /* 0x0000000402027981 */ /* 0x000ea2000c2e1b00 */
[----:B----4-:R-:W-:-:S04]  /*01a0*/  IMAD.WIDE R12, R0, 0x4, R12 ;  /* 0x00000004000c7825 */ /* 0x010fc800078e020c */
[----:B-----5:R-:W-:Y:S02]  /*01b0*/  IMAD.WIDE R14, R0, 0x4, R14 ;  /* 0x00000004000e7825 */ /* 0x020fe400078e020e */
[----:B------:R-:W4:Y:S02]  /*01c0*/  LDG.E.64 R12, desc[UR4][R12.64] ;  /* 0x000000040c0c7981 */ /* 0x000f24000c1e1b00 */
[C---:B------:R-:W-:Y:S02]  /*01d0*/  IMAD.WIDE R16, R21.reuse, 0x4, R16 ;  /* 0x0000000415107825 */ /* 0x040fe400078e0210 */
[----:B------:R-:W5:Y:S02]  /*01e0*/  LDG.E.64 R14, desc[UR4][R14.64] ;  /* 0x000000040e0e7981 */ /* 0x000f64000c1e1b00 */
[C---:B------:R-:W-:Y:S02]  /*01f0*/  IMAD.WIDE R18, R21.reuse, 0x4, R18 ;  /* 0x0000000415127825 */ /* 0x040fe400078e0212 */
[----:B------:R-:W4:Y:S02]  /*0200*/  LDG.E.EL.64 R16, desc[UR4][R16.64] ;  /* 0x0000000410107981 */ /* 0x000f24000c2e1b00 */
[----:B---3--:R-:W-:-:S02]  /*0210*/  IMAD.WIDE R24, R21, 0x4, R8 ;  /* 0x0000000415187825 */ /* 0x008fc400078e0208 */
[----:B------:R-:W5:Y:S02]  /*0220*/  LDG.E.EL.64 R18, desc[UR4][R18.64] ;  /* 0x0000000412127981 */ /* 0x000f64000c2e1b00 */
[----:B------:R-:W-:-:S04]  /*0230*/  IMAD.WIDE R22, R21, 0x4, R22 ;  /* 0x0000000415167825 */ /* 0x000fc800078e0216 */
[C---:B------:R-:W-:Y:S02]  /*0240*/  IMAD.WIDE R10, R21.reuse, 0x4, R10 ;  /* 0x00000004150a7825 */ /* 0x040fe400078e020a */
[----:B------:R-:W3:Y:S02]  /*0250*/  LDG.E.EL.64 R22, desc[UR4][R22.64] ;  /* 0x0000000416167981 */ /* 0x000ee4000c2e1b00 */
[----:B0-----:R-:W-:Y:S02]  /*0260*/  IMAD.WIDE R8, R21, 0x4, R4 ;  /* 0x0000000415087825 */ /* 0x001fe400078e0204 */
[----:B------:R0:W3:Y:S04]  /*0270*/  LDG.E.EL.64 R4, desc[UR4][R24.64] ;  /* 0x0000000418047981 */ /* 0x0000e8000c2e1b00 */
[----:B------:R-:W3:Y:S04]  /*0280*/  LDG.E.EL.64 R10, desc[UR4][R10.64] ;  /* 0x000000040a0a7981 */ /* 0x000ee8000c2e1b00 */
[----:B------:R-:W3:Y:S01]  /*0290*/  LDG.E.EL.64 R8, desc[UR4][R8.64] ;  /* 0x0000000408087981 */ /* 0x000ee2000c2e1b00 */
[----:B--2---:R-:W-:Y:S01]  /*02a0*/  FADD R6, R6, 9.9999997473787516356e-06 ;  /* 0x3727c5ac06067421 */ /* 0x004fe20000000000 */
[----:B------:R-:W-:-:S05]  /*02b0*/  FADD R7, R7, 9.9999997473787516356e-06 ;  /* 0x3727c5ac07077421 */ /* 0x000fca0000000000 */
[----:B------:R-:W1:Y:S01]  /*02c0*/  MUFU.SQRT R6, R6 ;  /* 0x0000000600067308 */ /* 0x000e620000002000 */
[----:B------:R-:W-:Y:S01]  /*02d0*/  FADD R20, R2, 9.9999997473787516356e-06 ;  /* 0x3727c5ac02147421 */ /* 0x000fe20000000000 */
[----:B------:R-:W-:-:S06]  /*02e0*/  FADD R3, R3, 9.9999997473787516356e-06 ;  /* 0x3727c5ac03037421 */ /* 0x000fcc0000000000 */
[----:B------:R-:W2:Y:S08]  /*02f0*/  MUFU.SQRT R21, R7 ;  /* 0x0000000700157308 */ /* 0x000eb00000002000 */
[----:B------:R-:W4:Y:S01]  /*0300*/  MUFU.SQRT R26, R20 ;  /* 0x00000014001a7308 */ /* 0x000f220000002000 */
[----:B-1----:R-:W-:-:S07]  /*0310*/  FSETP.GT.AND P6, PT, R6, 8.50705917302346158658e+37, PT ;  /* 0x7e8000000600780b */ /* 0x002fce0003fc4000 */
[----:B0-----:R-:W0:Y:S01]  /*0320*/  MUFU.SQRT R25, R3 ;  /* 0x0000000300197308 */ /* 0x001e220000002000 */
[----:B------:R-:W-:Y:S01]  /*0330*/  HFMA2.MMA R2, -RZ, RZ, 1.625, 0 ;  /* 0x3e800000ff027435 */ /* 0x000fe200000001ff */
[----:B------:R-:W-:Y:S02]  /*0340*/  FSETP.GEU.AND P5, PT, R6, 1.175494350822287508e-38, PT ;  /* 0x008000000600780b */ /* 0x000fe40003fae000 */
[C---:B--2---:R-:W-:Y:S02]  /*0350*/  FSETP.GT.AND P4, PT, R21.reuse, 8.50705917302346158658e+37, PT ;  /* 0x7e8000001500780b */ /* 0x044fe40003f84000 */
[C---:B----4-:R-:W-:Y:S02]  /*0360*/  FSETP.GT.AND P3, PT, R26.reuse, 8.50705917302346158658e+37, PT ;  /* 0x7e8000001a00780b */ /* 0x050fe40003f64000 */
[----:B------:R-:W-:Y:S01]  /*0370*/  FSETP.GEU.AND P0, PT, R26, 1.175494350822287508e-38, PT ;  /* 0x008000001a00780b */ /* 0x000fe20003f0e000 */
[----:B------:R-:W-:Y:S01]  /*0380*/  @P6 FMUL R6, R6, 0.25 ;  /* 0x3e80000006066820 */ /* 0x000fe20000400000 */
[----:B------:R-:W-:-:S02]  /*0390*/  FSETP.GEU.AND P2, PT, R21, 1.175494350822287508e-38, PT ;  /* 0x008000001500780b */ /* 0x000fc40003f4e000 */
[C---:B0-----:R-:W-:Y:S02]  /*03a0*/  FSETP.GT.AND P1, PT, R25.reuse, 8.50705917302346158658e+37, PT ;  /* 0x7e8000001900780b */ /* 0x041fe40003f24000 */
[----:B------:R-:W-:Y:S02]  /*03b0*/  FSEL R3, R2, 1, P6 ;  /* 0x3f80000002037808 */ /* 0x000fe40003000000 */
[----:B------:R-:W-:Y:S01]  /*03c0*/  FSETP.GEU.AND P6, PT, R25, 1.175494350822287508e-38, PT ;  /* 0x008000001900780b */ /* 0x000fe20003fce000 */
[----:B------:R-:W-:Y:S02]  /*03d0*/  @!P5 FMUL R6, R6, 16777216 ;  /* 0x4b8000000606d820 */ /* 0x000fe40000400000 */
[----:B------:R-:W-:Y:S01]  /*03e0*/  @P3 FMUL R26, R26, 0.25 ;  /* 0x3e8000001a1a3820 */ /* 0x000fe20000400000 */
[----:B------:R-:W-:Y:S01]  /*03f0*/  @P4 FMUL R21, R21, 0.25 ;  /* 0x3e80000015154820 */ /* 0x000fe20000400000 */
[----:B------:R-:W0:Y:S02]  /*0400*/  MUFU.RCP R20, R6 ;  /* 0x0000000600147308 */ /* 0x000e240000001000 */
[----:B------:R-:W-:Y:S01]  /*0410*/  @!P0 FMUL R26, R26, 16777216 ;  /* 0x4b8000001a1a8820 */ /* 0x000fe20000400000 */
[----:B------:R-:W-:Y:S01]  /*0420*/  @!P2 FMUL R21, R21, 16777216 ;  /* 0x4b8000001515a820 */ /* 0x000fe20000400000 */
[----:B------:R-:W-:-:S04]  /*0430*/  @P1 FMUL R25, R25, 0.25 ;  /* 0x3e80000019191820 */ /* 0x000fc80000400000 */
[----:B------:R-:W-:Y:S01]  /*0440*/  @!P6 FMUL R25, R25, 16777216 ;  /* 0x4b8000001919e820 */ /* 0x000fe20000400000 */
[----:B------:R-:W1:Y:S01]  /*0450*/  MUFU.RCP R7, R26 ;  /* 0x0000001a00077308 */ /* 0x000e620000001000 */
[----:B------:R-:W-:Y:S01]  /*0460*/  @!P5 FMUL R3, R3, 16777216 ;  /* 0x4b8000000303d820 */ /* 0x000fe20000400000 */
[----:B------:R-:W-:-:S06]  /*0470*/  FSEL R28, R2, 1, P3 ;  /* 0x3f800000021c7808 */ /* 0x000fcc0001800000 */
[----:B------:R-:W2:Y:S01]  /*0480*/  MUFU.RCP R21, R21 ;  /* 0x0000001500157308 */ /* 0x000ea20000001000 */
[----:B------:R-:W-:-:S07]  /*0490*/  FSEL R24, R2, 1, P4 ;  /* 0x3f80000002187808 */ /* 0x000fce0002000000 */
[----:B------:R-:W4:Y:S01]  /*04a0*/  MUFU.RCP R6, R25 ;  /* 0x0000001900067308 */ /* 0x000f220000001000 */
[----:B------:R-:W-:Y:S01]  /*04b0*/  FSEL R27, R2, 1, P1 ;  /* 0x3f800000021b7808 */ /* 0x000fe20000800000 */
[----:B0-----:R-:W-:Y:S01]  /*04c0*/  FMUL R20, R20, R3 ;  /* 0x0000000314147220 */ /* 0x001fe20000400000 */
[----:B------:R-:W-:Y:S01]  /*04d0*/  @!P0 FMUL R28, R28, 16777216 ;  /* 0x4b8000001c1c8820 */ /* 0x000fe20000400000 */
[----:B------:R-:W0:Y:S01]  /*04e0*/  LDC.64 R2, c[0x0][0x210] ;  /* 0x00008400ff027b82 */ /* 0x000e220000000a00 */
[----:B------:R-:W-:Y:S01]  /*04f0*/  @!P2 FMUL R24, R24, 16777216 ;  /* 0x4b8000001818a820 */ /* 0x000fe20000400000 */
[----:B------:R-:W-:Y:S01]  /*0500*/  @!P6 FMUL R27, R27, 16777216 ;  /* 0x4b8000001b1be820 */ /* 0x000fe20000400000 */
[----:B-1----:R-:W-:Y:S01]  /*0510*/  FMUL R7, R7, R28 ;  /* 0x0000001c07077220 */ /* 0x002fe20000400000 */
[----:B------:R-:W-:Y:S01]  /*0520*/  FADD R29, R12, -R16 ;  /* 0x800000100c1d7221 */ /* 0x000fe20000000000 */
[----:B-----5:R-:W-:Y:S01]  /*0530*/  FADD R14, R14, -R18 ;  /* 0x800000120e0e7221 */ /* 0x020fe20000000000 */
[----:B--2---:R-:W-:Y:S01]  /*0540*/  FMUL R21, R21, R24 ;  /* 0x0000001815157220 */ /* 0x004fe20000400000 */
[----:B------:R-:W-:Y:S01]  /*0550*/  FADD R12, R13, -R17 ;  /* 0x800000110d0c7221 */ /* 0x000fe20000000000 */
[----:B------:R-:W-:Y:S01]  /*0560*/  FADD R15, R15, -R19 ;  /* 0x800000130f0f7221 */ /* 0x000fe20000000000 */
[----:B------:R-:W-:Y:S01]  /*0570*/  FMUL R29, R20, R29 ;  /* 0x0000001d141d7220 */ /* 0x000fe20000400000 */
[----:B------:R-:W-:Y:S01]  /*0580*/  FMUL R7, R7, R14 ;  /* 0x0000000e07077220 */ /* 0x000fe20000400000 */
[----:B----4-:R-:W-:Y:S01]  /*0590*/  FMUL R6, R6, R27 ;  /* 0x0000001b06067220 */ /* 0x010fe20000400000 */
[----:B------:R-:W-:Y:S01]  /*05a0*/  FMUL R12, R21, R12 ;  /* 0x0000000c150c7220 */ /* 0x000fe20000400000 */
[----:B---3--:R-:W-:Y:S01]  /*05b0*/  FFMA R4, R22, R29, R4 ;  /* 0x0000001d16047223 */ /* 0x008fe20000000004 */
[----:B------:R-:W-:Y:S01]  /*05c0*/  FFMA R7, R10, R7, R8 ;  /* 0x000000070a077223 */ /* 0x000fe20000000008 */
[----:B------:R-:W-:Y:S01]  /*05d0*/  FMUL R6, R6, R15 ;  /* 0x0000000f06067220 */ /* 0x000fe20000400000 */
[----:B------:R-:W-:-:S03]  /*05e0*/  FFMA R5, R23, R12, R5 ;  /* 0x0000000c17057223 */ /* 0x000fc60000000005 */
[----:B------:R-:W-:Y:S01]  /*05f0*/  FFMA R6, R11, R6, R9 ;  /* 0x000000060b067223 */ /* 0x000fe20000000009 */
[C---:B------:R-:W-:Y:S01]  /*0600*/  FSETP.GEU.AND P0, PT, R4.reuse, -R7, PT ;  /* 0x800000070400720b */ /* 0x040fe20003f0e000 */
[----:B------:R-:W-:Y:S02]  /*0610*/  FADD R4, R4, R7 ;  /* 0x0000000704047221 */ /* 0x000fe40000000000 */
[C---:B------:R-:W-:Y:S01]  /*0620*/  FADD R7, R5.reuse, R6 ;  /* 0x0000000605077221 */ /* 0x040fe20000000000 */
[----:B------:R-:W-:Y:S01]  /*0630*/  FSETP.GEU.AND P1, PT, R5, -R6, PT ;  /* 0x800000060500720b */ /* 0x000fe20003f2e000 */
[----:B0-----:R-:W-:Y:S01]  /*0640*/  IMAD.WIDE R2, R0, 0x4, R2 ;  /* 0x0000000400027825 */ /* 0x001fe200078e0202 */
[----:B------:R-:W-:Y:S02]  /*0650*/  FSEL R4, R4, RZ, P0 ;  /* 0x000000ff04047208 */ /* 0x000fe40000000000 */
[----:B------:R-:W-:-:S05]  /*0660*/  FSEL R5, R7, RZ, P1 ;  /* 0x000000ff07057208 */ /* 0x000fca0000800000 */
[----:B------:R-:W-:Y:S01]  /*0670*/  STG.E.64 desc[UR4][R2.64], R4 ;  /* 0x0000000402007986 */ /* 0x000fe2000c101b04 */
[----:B------:R-:W-:Y:S05]  /*0680*/  EXIT ;  /* 0x000000000000794d */ /* 0x000fea0003800000 */
.L_x_0:
[----:B------:R-:W-:-:S00]  /*0690*/  BRA `(.L_x_0) ;  /* 0xfffffffc00fc7947 */ /* 0x000fc0000383ffff */
[----:B------:R-:W-:-:S00]  /*06a0*/  NOP ;  /* 0x0000000000007918 */ /* 0x000fc00000000000 */
        /* <DEDUP_REMOVED lines=13> */
.L_x_1:


//--------------------- .nv.global.init           --------------------------
	.section	.nv.global.init,"aw",@progbits
.nv.global.init:
	.type		_$_str,@object
	.size		_$_str,(_$_str_$_2 - _$_str)
_$_str:
        /*0000*/ 	.byte	0x5f, 0x5f, 0x43, 0x55, 0x44, 0x41, 0x5f, 0x46, 0x54, 0x5a, 0x00
	.type		_$_str_$_2,@object
	.size		_$_str_$_2,(.L_1 - _$_str_$_2)
_$_str_$_2:
        /*000b*/ 	.byte	0x5f, 0x5f, 0x43, 0x55, 0x44, 0x41, 0x5f, 0x50, 0x52, 0x45, 0x43, 0x5f, 0x53, 0x51, 0x52, 0x54
        /*001b*/ 	.byte	0x00
.L_1:


//--------------------- .nv.constant0.triton_poi_fused__native_batch_norm_legit_no_training_add_relu_24 --------------------------
	.section	.nv.constant0.triton_poi_fused__native_batch_norm_legit_no_training_add_relu_24,"a",@progbits
	.sectionflags	@""
	.align	4
.nv.constant0.triton_poi_fused__native_batch_norm_legit_no_training_add_relu_24:
	.zero		620
